//
// Generated by NVIDIA NVVM Compiler
//
// Compiler Build ID: CL-36424714
// Cuda compilation tools, release 13.0, V13.0.88
// Based on NVVM 20.0.0
//

.version 9.0
.target sm_100
.address_size 64

	// .globl	_Z6kerneliPiS_iS_S_iiS_

.visible .entry _Z6kerneliPiS_iS_S_iiS_(
	.param .u32 _Z6kerneliPiS_iS_S_iiS__param_0,
	.param .u64 .ptr .align 1 _Z6kerneliPiS_iS_S_iiS__param_1,
	.param .u64 .ptr .align 1 _Z6kerneliPiS_iS_S_iiS__param_2,
	.param .u32 _Z6kerneliPiS_iS_S_iiS__param_3,
	.param .u64 .ptr .align 1 _Z6kerneliPiS_iS_S_iiS__param_4,
	.param .u64 .ptr .align 1 _Z6kerneliPiS_iS_S_iiS__param_5,
	.param .u32 _Z6kerneliPiS_iS_S_iiS__param_6,
	.param .u32 _Z6kerneliPiS_iS_S_iiS__param_7,
	.param .u64 .ptr .align 1 _Z6kerneliPiS_iS_S_iiS__param_8
)
{
	.reg .pred 	%p<52>;
	.reg .b32 	%r<134>;
	.reg .b64 	%rd<29>;
	.reg .b64 	%fd<51>;

	ld.param.u32 	%r43, [_Z6kerneliPiS_iS_S_iiS__param_0];
	ld.param.u64 	%rd13, [_Z6kerneliPiS_iS_S_iiS__param_1];
	ld.param.u64 	%rd14, [_Z6kerneliPiS_iS_S_iiS__param_2];
	ld.param.u32 	%r44, [_Z6kerneliPiS_iS_S_iiS__param_3];
	ld.param.u64 	%rd15, [_Z6kerneliPiS_iS_S_iiS__param_4];
	ld.param.u64 	%rd16, [_Z6kerneliPiS_iS_S_iiS__param_5];
	ld.param.u32 	%r45, [_Z6kerneliPiS_iS_S_iiS__param_6];
	ld.param.u32 	%r46, [_Z6kerneliPiS_iS_S_iiS__param_7];
	ld.param.u64 	%rd17, [_Z6kerneliPiS_iS_S_iiS__param_8];
	cvta.to.global.u64 	%rd1, %rd17;
	mov.u32 	%r47, %tid.x;
	mov.u32 	%r48, %ctaid.x;
	mov.u32 	%r49, %ntid.x;
	mov.u32 	%r50, %ctaid.y;
	mov.u32 	%r51, %nctaid.x;
	mad.lo.s32 	%r52, %r50, %r51, %r48;
	mad.lo.s32 	%r1, %r52, %r49, %r47;
	add.s32 	%r2, %r45, %r48;
	add.s32 	%r3, %r46, %r50;
	and.b32  	%r53, %r1, 1;
	setp.eq.b32 	%p1, %r53, 1;
	selp.b64 	%rd18, %rd15, %rd13, %p1;
	cvta.to.global.u64 	%rd2, %rd18;
	selp.b64 	%rd19, %rd16, %rd14, %p1;
	cvta.to.global.u64 	%rd3, %rd19;
	selp.b32 	%r4, %r44, %r43, %p1;
	add.s32 	%r5, %r4, -1;
	setp.lt.s32 	%p2, %r4, 2;
	@%p2 bra 	$L__BB0_23;
	cvt.rn.f64.s32 	%fd1, %r2;
	add.s32 	%r56, %r4, -2;
	and.b32  	%r6, %r5, 3;
	setp.lt.u32 	%p3, %r56, 3;
	mov.b32 	%r131, 0;
	mov.u32 	%r122, %r131;
	@%p3 bra 	$L__BB0_12;
	and.b32  	%r131, %r5, -4;
	ld.global.u32 	%r120, [%rd3];
	neg.s32 	%r119, %r131;
	add.s64 	%rd28, %rd2, 8;
	add.s64 	%rd27, %rd3, 16;
	mov.b32 	%r122, 0;
$L__BB0_3:
	.pragma "nounroll";
	ld.global.u32 	%r13, [%rd27+-12];
	setp.eq.s32 	%p4, %r13, %r120;
	min.s32 	%r58, %r120, %r13;
	setp.lt.s32 	%p5, %r3, %r58;
	or.pred  	%p6, %p4, %p5;
	max.s32 	%r59, %r120, %r13;
	setp.ge.s32 	%p7, %r3, %r59;
	or.pred  	%p8, %p7, %p6;
	@%p8 bra 	$L__BB0_5;
	ld.global.u32 	%r60, [%rd28+-4];
	ld.global.u32 	%r61, [%rd28+-8];
	sub.s32 	%r62, %r3, %r120;
	cvt.rn.f64.s32 	%fd2, %r62;
	sub.s32 	%r63, %r60, %r61;
	cvt.rn.f64.s32 	%fd3, %r63;
	mul.f64 	%fd4, %fd2, %fd3;
	sub.s32 	%r64, %r13, %r120;
	cvt.rn.f64.s32 	%fd5, %r64;
	div.rn.f64 	%fd6, %fd4, %fd5;
	cvt.rn.f64.s32 	%fd7, %r61;
	add.f64 	%fd8, %fd6, %fd7;
	setp.gt.f64 	%p9, %fd8, %fd1;
	selp.u32 	%r65, 1, 0, %p9;
	add.s32 	%r122, %r122, %r65;
$L__BB0_5:
	ld.global.u32 	%r16, [%rd27+-8];
	setp.eq.s32 	%p10, %r16, %r13;
	min.s32 	%r66, %r13, %r16;
	setp.lt.s32 	%p11, %r3, %r66;
	or.pred  	%p12, %p10, %p11;
	max.s32 	%r67, %r13, %r16;
	setp.ge.s32 	%p13, %r3, %r67;
	or.pred  	%p14, %p13, %p12;
	@%p14 bra 	$L__BB0_7;
	ld.global.u32 	%r68, [%rd28];
	ld.global.u32 	%r69, [%rd28+-4];
	sub.s32 	%r70, %r3, %r13;
	cvt.rn.f64.s32 	%fd9, %r70;
	sub.s32 	%r71, %r68, %r69;
	cvt.rn.f64.s32 	%fd10, %r71;
	mul.f64 	%fd11, %fd9, %fd10;
	sub.s32 	%r72, %r16, %r13;
	cvt.rn.f64.s32 	%fd12, %r72;
	div.rn.f64 	%fd13, %fd11, %fd12;
	cvt.rn.f64.s32 	%fd14, %r69;
	add.f64 	%fd15, %fd13, %fd14;
	setp.gt.f64 	%p15, %fd15, %fd1;
	selp.u32 	%r73, 1, 0, %p15;
	add.s32 	%r122, %r122, %r73;
$L__BB0_7:
	ld.global.u32 	%r19, [%rd27+-4];
	setp.eq.s32 	%p16, %r19, %r16;
	min.s32 	%r74, %r16, %r19;
	setp.lt.s32 	%p17, %r3, %r74;
	or.pred  	%p18, %p16, %p17;
	max.s32 	%r75, %r16, %r19;
	setp.ge.s32 	%p19, %r3, %r75;
	or.pred  	%p20, %p19, %p18;
	@%p20 bra 	$L__BB0_9;
	ld.global.u32 	%r76, [%rd28+4];
	ld.global.u32 	%r77, [%rd28];
	sub.s32 	%r78, %r3, %r16;
	cvt.rn.f64.s32 	%fd16, %r78;
	sub.s32 	%r79, %r76, %r77;
	cvt.rn.f64.s32 	%fd17, %r79;
	mul.f64 	%fd18, %fd16, %fd17;
	sub.s32 	%r80, %r19, %r16;
	cvt.rn.f64.s32 	%fd19, %r80;
	div.rn.f64 	%fd20, %fd18, %fd19;
	cvt.rn.f64.s32 	%fd21, %r77;
	add.f64 	%fd22, %fd20, %fd21;
	setp.gt.f64 	%p21, %fd22, %fd1;
	selp.u32 	%r81, 1, 0, %p21;
	add.s32 	%r122, %r122, %r81;
$L__BB0_9:
	ld.global.u32 	%r120, [%rd27];
	setp.eq.s32 	%p22, %r120, %r19;
	min.s32 	%r82, %r19, %r120;
	setp.lt.s32 	%p23, %r3, %r82;
	or.pred  	%p24, %p22, %p23;
	max.s32 	%r83, %r19, %r120;
	setp.ge.s32 	%p25, %r3, %r83;
	or.pred  	%p26, %p25, %p24;
	@%p26 bra 	$L__BB0_11;
	ld.global.u32 	%r84, [%rd28+8];
	ld.global.u32 	%r85, [%rd28+4];
	sub.s32 	%r86, %r3, %r19;
	cvt.rn.f64.s32 	%fd23, %r86;
	sub.s32 	%r87, %r84, %r85;
	cvt.rn.f64.s32 	%fd24, %r87;
	mul.f64 	%fd25, %fd23, %fd24;
	sub.s32 	%r88, %r120, %r19;
	cvt.rn.f64.s32 	%fd26, %r88;
	div.rn.f64 	%fd27, %fd25, %fd26;
	cvt.rn.f64.s32 	%fd28, %r85;
	add.f64 	%fd29, %fd27, %fd28;
	setp.gt.f64 	%p27, %fd29, %fd1;
	selp.u32 	%r89, 1, 0, %p27;
	add.s32 	%r122, %r122, %r89;
$L__BB0_11:
	add.s32 	%r119, %r119, 4;
	add.s64 	%rd28, %rd28, 16;
	add.s64 	%rd27, %rd27, 16;
	setp.ne.s32 	%p28, %r119, 0;
	@%p28 bra 	$L__BB0_3;
$L__BB0_12:
	setp.eq.s32 	%p29, %r6, 0;
	@%p29 bra 	$L__BB0_21;
	setp.eq.s32 	%p30, %r6, 1;
	@%p30 bra 	$L__BB0_18;
	mul.wide.u32 	%rd20, %r131, 4;
	add.s64 	%rd10, %rd2, %rd20;
	add.s64 	%rd11, %rd3, %rd20;
	ld.global.u32 	%r29, [%rd11];
	ld.global.u32 	%r30, [%rd11+4];
	setp.eq.s32 	%p31, %r30, %r29;
	min.s32 	%r91, %r29, %r30;
	setp.lt.s32 	%p32, %r3, %r91;
	or.pred  	%p33, %p31, %p32;
	max.s32 	%r92, %r29, %r30;
	setp.ge.s32 	%p34, %r3, %r92;
	or.pred  	%p35, %p34, %p33;
	@%p35 bra 	$L__BB0_16;
	ld.global.u32 	%r93, [%rd10+4];
	ld.global.u32 	%r94, [%rd10];
	sub.s32 	%r95, %r3, %r29;
	cvt.rn.f64.s32 	%fd30, %r95;
	sub.s32 	%r96, %r93, %r94;
	cvt.rn.f64.s32 	%fd31, %r96;
	mul.f64 	%fd32, %fd30, %fd31;
	sub.s32 	%r97, %r30, %r29;
	cvt.rn.f64.s32 	%fd33, %r97;
	div.rn.f64 	%fd34, %fd32, %fd33;
	cvt.rn.f64.s32 	%fd35, %r94;
	add.f64 	%fd36, %fd34, %fd35;
	setp.gt.f64 	%p36, %fd36, %fd1;
	selp.u32 	%r98, 1, 0, %p36;
	add.s32 	%r122, %r122, %r98;
$L__BB0_16:
	add.s32 	%r131, %r131, 2;
	ld.global.u32 	%r34, [%rd11+8];
	setp.eq.s32 	%p37, %r34, %r30;
	min.s32 	%r99, %r30, %r34;
	setp.lt.s32 	%p38, %r3, %r99;
	or.pred  	%p39, %p37, %p38;
	max.s32 	%r100, %r30, %r34;
	setp.ge.s32 	%p40, %r3, %r100;
	or.pred  	%p41, %p40, %p39;
	@%p41 bra 	$L__BB0_18;
	ld.global.u32 	%r101, [%rd10+8];
	ld.global.u32 	%r102, [%rd10+4];
	sub.s32 	%r103, %r3, %r30;
	cvt.rn.f64.s32 	%fd37, %r103;
	sub.s32 	%r104, %r101, %r102;
	cvt.rn.f64.s32 	%fd38, %r104;
	mul.f64 	%fd39, %fd37, %fd38;
	sub.s32 	%r105, %r34, %r30;
	cvt.rn.f64.s32 	%fd40, %r105;
	div.rn.f64 	%fd41, %fd39, %fd40;
	cvt.rn.f64.s32 	%fd42, %r102;
	add.f64 	%fd43, %fd41, %fd42;
	setp.gt.f64 	%p42, %fd43, %fd1;
	selp.u32 	%r106, 1, 0, %p42;
	add.s32 	%r122, %r122, %r106;
$L__BB0_18:
	and.b32  	%r107, %r5, 1;
	setp.eq.b32 	%p43, %r107, 1;
	not.pred 	%p44, %p43;
	@%p44 bra 	$L__BB0_21;
	mul.wide.u32 	%rd21, %r131, 4;
	add.s64 	%rd12, %rd2, %rd21;
	add.s64 	%rd22, %rd3, %rd21;
	ld.global.u32 	%r39, [%rd22];
	ld.global.u32 	%r40, [%rd22+4];
	setp.eq.s32 	%p45, %r40, %r39;
	min.s32 	%r108, %r39, %r40;
	setp.lt.s32 	%p46, %r3, %r108;
	or.pred  	%p47, %p45, %p46;
	max.s32 	%r109, %r39, %r40;
	setp.ge.s32 	%p48, %r3, %r109;
	or.pred  	%p49, %p48, %p47;
	@%p49 bra 	$L__BB0_21;
	ld.global.u32 	%r110, [%rd12+4];
	ld.global.u32 	%r111, [%rd12];
	sub.s32 	%r112, %r3, %r39;
	cvt.rn.f64.s32 	%fd44, %r112;
	sub.s32 	%r113, %r110, %r111;
	cvt.rn.f64.s32 	%fd45, %r113;
	mul.f64 	%fd46, %fd44, %fd45;
	sub.s32 	%r114, %r40, %r39;
	cvt.rn.f64.s32 	%fd47, %r114;
	div.rn.f64 	%fd48, %fd46, %fd47;
	cvt.rn.f64.s32 	%fd49, %r111;
	add.f64 	%fd50, %fd48, %fd49;
	setp.gt.f64 	%p50, %fd50, %fd1;
	selp.u32 	%r115, 1, 0, %p50;
	add.s32 	%r122, %r122, %r115;
$L__BB0_21:
	and.b32  	%r116, %r122, -2147483647;
	setp.ne.s32 	%p51, %r116, 1;
	@%p51 bra 	$L__BB0_23;
	mul.wide.s32 	%rd25, %r1, 4;
	add.s64 	%rd26, %rd1, %rd25;
	mov.b32 	%r118, 1;
	st.global.u32 	[%rd26], %r118;
	bra.uni 	$L__BB0_24;
$L__BB0_23:
	mul.wide.s32 	%rd23, %r1, 4;
	add.s64 	%rd24, %rd1, %rd23;
	mov.b32 	%r117, 0;
	st.global.u32 	[%rd24], %r117;
$L__BB0_24:
	ret;

}


// ===== COMPILED SASS (sm_100) =====

	.target	sm_100

	.elftype	@"ET_EXEC"


//--------------------- .note.nv.tkinfo           --------------------------
	.section	.note.nv.tkinfo,"",@"SHT_NOTE"
	.sectionflags	@"SHF_NOTE_NV_TKINFO"
	.tkinfo
        /*0018*/ 	.word	0x00000002
        /*0030*/ 	.string	""
        /*0030*/ 	.string	"ptxas"
        /*0030*/ 	.string	"Cuda compilation tools, release 13.0, V13.0.88"
        /*0030*/ 	.string	"Build cuda_13.0.r13.0/compiler.36424714_0"
        /*0030*/ 	.string	"-arch sm_100 -m 64 "



//--------------------- .note.nv.cuinfo           --------------------------
	.section	.note.nv.cuinfo,"",@"SHT_NOTE"
	.sectionflags	@"SHF_NOTE_NV_CUINFO"
        /*0018*/ 	.short	0x0002
        /*001a*/ 	.short	0x0064
        /*001c*/ 	.short	0x0082
	.zero		2


//--------------------- .nv.info                  --------------------------
	.section	.nv.info,"",@"SHT_CUDA_INFO"
	.align	4


	//----- nvinfo : EIATTR_REGCOUNT
	.align		4
        /*0000*/ 	.byte	0x04, 0x2f
        /*0002*/ 	.short	(.L_1 - .L_0)
	.align		4
.L_0:
        /*0004*/ 	.word	index@(_Z6kerneliPiS_iS_S_iiS_)
        /*0008*/ 	.word	0x0000002c


	//----- nvinfo : EIATTR_FRAME_SIZE
	.align		4
.L_1:
        /*000c*/ 	.byte	0x04, 0x11
        /*000e*/ 	.short	(.L_3 - .L_2)
	.align		4
.L_2:
        /*0010*/ 	.word	index@($__internal_0_$__cuda_sm20_div_rn_f64_full)
        /*0014*/ 	.word	0x00000000


	//----- nvinfo : EIATTR_FRAME_SIZE
	.align		4
.L_3:
        /*0018*/ 	.byte	0x04, 0x11
        /*001a*/ 	.short	(.L_5 - .L_4)
	.align		4
.L_4:
        /*001c*/ 	.word	index@(_Z6kerneliPiS_iS_S_iiS_)
        /*0020*/ 	.word	0x00000000


	//----- nvinfo : EIATTR_MIN_STACK_SIZE
	.align		4
.L_5:
        /*0024*/ 	.byte	0x04, 0x12
        /*0026*/ 	.short	(.L_7 - .L_6)
	.align		4
.L_6:
        /*0028*/ 	.word	index@(_Z6kerneliPiS_iS_S_iiS_)
        /*002c*/ 	.word	0x00000000
.L_7:


//--------------------- .nv.compat                --------------------------
	.section	.nv.compat,"",@"SHT_CUDA_COMPAT_INFO"
	.align	4
        /*0000*/ 	.byte	0x02, 0x09, 0x00, 0x00, 0x02, 0x02, 0x01, 0x00, 0x02, 0x05, 0x05, 0x00, 0x03, 0x07, 0x01, 0x01
        /*0010*/ 	.byte	0x02, 0x03, 0x00, 0x00, 0x02, 0x06, 0x01, 0x00, 0x04, 0x0b, 0x08, 0x00, 0x01, 0x00, 0x00, 0x00
        /*0020*/ 	.byte	0x00, 0x00, 0x00, 0x00


//--------------------- .nv.info._Z6kerneliPiS_iS_S_iiS_ --------------------------
	.section	.nv.info._Z6kerneliPiS_iS_S_iiS_,"",@"SHT_CUDA_INFO"
	.sectionflags	@""
	.align	4


	//----- nvinfo : EIATTR_CUDA_API_VERSION
	.align		4
        /*0000*/ 	.byte	0x04, 0x37
        /*0002*/ 	.short	(.L_9 - .L_8)
.L_8:
        /*0004*/ 	.word	0x00000082


	//----- nvinfo : EIATTR_KPARAM_INFO
	.align		4
.L_9:
        /*0008*/ 	.byte	0x04, 0x17
        /*000a*/ 	.short	(.L_11 - .L_10)
.L_10:
        /*000c*/ 	.word	0x00000000
        /*0010*/ 	.short	0x0008
        /*0012*/ 	.short	0x0038
        /*0014*/ 	.byte	0x00, 0xf5, 0x21, 0x00


	//----- nvinfo : EIATTR_KPARAM_INFO
	.align		4
.L_11:
        /*0018*/ 	.byte	0x04, 0x17
        /*001a*/ 	.short	(.L_13 - .L_12)
.L_12:
        /*001c*/ 	.word	0x00000000
        /*0020*/ 	.short	0x0007
        /*0022*/ 	.short	0x0034
        /*0024*/ 	.byte	0x00, 0xf0, 0x11, 0x00


	//----- nvinfo : EIATTR_KPARAM_INFO
	.align		4
.L_13:
        /*0028*/ 	.byte	0x04, 0x17
        /*002a*/ 	.short	(.L_15 - .L_14)
.L_14:
        /*002c*/ 	.word	0x00000000
        /*0030*/ 	.short	0x0006
        /*0032*/ 	.short	0x0030
        /*0034*/ 	.byte	0x00, 0xf0, 0x11, 0x00


	//----- nvinfo : EIATTR_KPARAM_INFO
	.align		4
.L_15:
        /*0038*/ 	.byte	0x04, 0x17
        /*003a*/ 	.short	(.L_17 - .L_16)
.L_16:
        /*003c*/ 	.word	0x00000000
        /*0040*/ 	.short	0x0005
        /*0042*/ 	.short	0x0028
        /*0044*/ 	.byte	0x00, 0xf5, 0x21, 0x00


	//----- nvinfo : EIATTR_KPARAM_INFO
	.align		4
.L_17:
        /*0048*/ 	.byte	0x04, 0x17
        /*004a*/ 	.short	(.L_19 - .L_18)
.L_18:
        /*004c*/ 	.word	0x00000000
        /*0050*/ 	.short	0x0004
        /*0052*/ 	.short	0x0020
        /*0054*/ 	.byte	0x00, 0xf5, 0x21, 0x00


	//----- nvinfo : EIATTR_KPARAM_INFO
	.align		4
.L_19:
        /*0058*/ 	.byte	0x04, 0x17
        /*005a*/ 	.short	(.L_21 - .L_20)
.L_20:
        /*005c*/ 	.word	0x00000000
        /*0060*/ 	.short	0x0003
        /*0062*/ 	.short	0x0018
        /*0064*/ 	.byte	0x00, 0xf0, 0x11, 0x00


	//----- nvinfo : EIATTR_KPARAM_INFO
	.align		4
.L_21:
        /*0068*/ 	.byte	0x04, 0x17
        /*006a*/ 	.short	(.L_23 - .L_22)
.L_22:
        /*006c*/ 	.word	0x00000000
        /*0070*/ 	.short	0x0002
        /*0072*/ 	.short	0x0010
        /*0074*/ 	.byte	0x00, 0xf5, 0x21, 0x00


	//----- nvinfo : EIATTR_KPARAM_INFO
	.align		4
.L_23:
        /*0078*/ 	.byte	0x04, 0x17
        /*007a*/ 	.short	(.L_25 - .L_24)
.L_24:
        /*007c*/ 	.word	0x00000000
        /*0080*/ 	.short	0x0001
        /*0082*/ 	.short	0x0008
        /*0084*/ 	.byte	0x00, 0xf5, 0x21, 0x00


	//----- nvinfo : EIATTR_KPARAM_INFO
	.align		4
.L_25:
        /*0088*/ 	.byte	0x04, 0x17
        /*008a*/ 	.short	(.L_27 - .L_26)
.L_26:
        /*008c*/ 	.word	0x00000000
        /*0090*/ 	.short	0x0000
        /*0092*/ 	.short	0x0000
        /*0094*/ 	.byte	0x00, 0xf0, 0x11, 0x00


	//----- nvinfo : EIATTR_SPARSE_MMA_MASK
	.align		4
.L_27:
        /*0098*/ 	.byte	0x03, 0x50
        /*009a*/ 	.short	0x0000


	//----- nvinfo : EIATTR_MAXREG_COUNT
	.align		4
        /*009c*/ 	.byte	0x03, 0x1b
        /*009e*/ 	.short	0x00ff


	//----- nvinfo : EIATTR_MERCURY_ISA_VERSION
	.align		4
        /*00a0*/ 	.byte	0x03, 0x5f
        /*00a2*/ 	.short	0x0101


	//----- nvinfo : EIATTR_VRC_CTA_INIT_COUNT
	.align		4
        /*00a4*/ 	.byte	0x02, 0x4a
	.zero		1
	.zero		1


	//----- nvinfo : EIATTR_EXIT_INSTR_OFFSETS
	.align		4
        /*00a8*/ 	.byte	0x04, 0x1c
        /*00aa*/ 	.short	(.L_29 - .L_28)


	//   ....[0]....
.L_28:
        /*00ac*/ 	.word	0x000016c0


	//   ....[1]....
        /*00b0*/ 	.word	0x00001710


	//----- nvinfo : EIATTR_CRS_STACK_SIZE
	.align		4
.L_29:
        /*00b4*/ 	.byte	0x04, 0x1e
        /*00b6*/ 	.short	(.L_31 - .L_30)
.L_30:
        /*00b8*/ 	.word	0x00000000


	//----- nvinfo : EIATTR_CBANK_PARAM_SIZE
	.align		4
.L_31:
        /*00bc*/ 	.byte	0x03, 0x19
        /*00be*/ 	.short	0x0040


	//----- nvinfo : EIATTR_PARAM_CBANK
	.align		4
        /*00c0*/ 	.byte	0x04, 0x0a
        /*00c2*/ 	.short	(.L_33 - .L_32)
	.align		4
.L_32:
        /*00c4*/ 	.word	index@(.nv.constant0._Z6kerneliPiS_iS_S_iiS_)
        /*00c8*/ 	.short	0x0380
        /*00ca*/ 	.short	0x0040


	//----- nvinfo : EIATTR_SW_WAR
	.align		4
.L_33:
        /*00cc*/ 	.byte	0x04, 0x36
        /*00ce*/ 	.short	(.L_35 - .L_34)
.L_34:
        /*00d0*/ 	.word	0x00000008
.L_35:


//--------------------- .nv.callgraph             --------------------------
	.section	.nv.callgraph,"",@"SHT_CUDA_CALLGRAPH"
	.align	4
	.sectionentsize	8
	.align		4
        /*0000*/ 	.word	0x00000000
	.align		4
        /*0004*/ 	.word	0xffffffff
	.align		4
        /*0008*/ 	.word	0x00000000
	.align		4
        /*000c*/ 	.word	0xfffffffe
	.align		4
        /*0010*/ 	.word	0x00000000
	.align		4
        /*0014*/ 	.word	0xfffffffd
	.align		4
        /*0018*/ 	.word	0x00000000
	.align		4
        /*001c*/ 	.word	0xfffffffc


//--------------------- .text._Z6kerneliPiS_iS_S_iiS_ --------------------------
	.section	.text._Z6kerneliPiS_iS_S_iiS_,"ax",@progbits
	.align	128
        .global         _Z6kerneliPiS_iS_S_iiS_
        .type           _Z6kerneliPiS_iS_S_iiS_,@function
        .size           _Z6kerneliPiS_iS_S_iiS_,(.L_x_39 - _Z6kerneliPiS_iS_S_iiS_)
        .other          _Z6kerneliPiS_iS_S_iiS_,@"STO_CUDA_ENTRY STV_DEFAULT"
_Z6kerneliPiS_iS_S_iiS_:
.text._Z6kerneliPiS_iS_S_iiS_:
[----:B------:R-:W-:Y:S01]  /*0000*/  LDC R1, c[0x0][0x37c] ;  /* 0x0000df00ff017b82 */ /* 0x000fe20000000800 */
[----:B------:R-:W0:Y:S01]  /*0010*/  S2R R6, SR_CTAID.Y ;  /* 0x0000000000067919 */ /* 0x000e220000002600 */
[----:B------:R-:W1:Y:S06]  /*0020*/  LDCU UR5, c[0x0][0x360] ;  /* 0x00006c00ff0577ac */ /* 0x000e6c0008000800 */
[----:B------:R-:W0:Y:S01]  /*0030*/  S2UR UR4, SR_CTAID.X ;  /* 0x00000000000479c3 */ /* 0x000e220000002500 */
[----:B------:R-:W-:Y:S01]  /*0040*/  BSSY.RECONVERGENT B0, `(.L_x_0) ;  /* 0x0000169000007945 */ /* 0x000fe20003800200 */
[----:B------:R-:W1:Y:S01]  /*0050*/  S2R R0, SR_TID.X ;  /* 0x0000000000007919 */ /* 0x000e620000002100 */
[----:B------:R-:W2:Y:S01]  /*0060*/  LDCU.64 UR6, c[0x0][0x3b0] ;  /* 0x00007600ff0677ac */ /* 0x000ea20008000a00 */
[----:B------:R-:W3:Y:S04]  /*0070*/  LDCU.64 UR8, c[0x0][0x358] ;  /* 0x00006b00ff0877ac */ /* 0x000ee80008000a00 */
[----:B------:R-:W0:Y:S08]  /*0080*/  LDC R7, c[0x0][0x370] ;  /* 0x0000dc00ff077b82 */ /* 0x000e300000000800 */
[----:B------:R-:W4:Y:S08]  /*0090*/  LDC R5, c[0x0][0x398] ;  /* 0x0000e600ff057b82 */ /* 0x000f300000000800 */
[----:B------:R-:W5:Y:S01]  /*00a0*/  LDC.64 R26, c[0x0][0x3a0] ;  /* 0x0000e800ff1a7b82 */ /* 0x000f620000000a00 */
[----:B0-----:R-:W-:-:S07]  /*00b0*/  IMAD R7, R6, R7, UR4 ;  /* 0x0000000406077e24 */ /* 0x001fce000f8e0207 */
[----:B------:R-:W0:Y:S01]  /*00c0*/  LDC.64 R34, c[0x0][0x3a8] ;  /* 0x0000ea00ff227b82 */ /* 0x000e220000000a00 */
[----:B--2---:R-:W-:Y:S01]  /*00d0*/  UIADD3 UR4, UPT, UPT, UR4, UR6, URZ ;  /* 0x0000000604047290 */ /* 0x004fe2000fffe0ff */
[----:B------:R-:W-:Y:S02]  /*00e0*/  VIADD R6, R6, UR7 ;  /* 0x0000000706067c36 */ /* 0x000fe40008000000 */
[----:B-1----:R-:W-:-:S05]  /*00f0*/  IMAD R7, R7, UR5, R0 ;  /* 0x0000000507077c24 */ /* 0x002fca000f8e0200 */
[----:B------:R-:W-:-:S04]  /*0100*/  LOP3.LUT R0, R7, 0x1, RZ, 0xc0, !PT ;  /* 0x0000000107007812 */ /* 0x000fc800078ec0ff */
[----:B------:R-:W-:-:S13]  /*0110*/  ISETP.NE.U32.AND P0, PT, R0, 0x1, PT ;  /* 0x000000010000780c */ /* 0x000fda0003f05070 */
[----:B----4-:R-:W1:Y:S08]  /*0120*/  @P0 LDC R5, c[0x0][0x380] ;  /* 0x0000e000ff050b82 */ /* 0x010e700000000800 */
[----:B-----5:R-:W2:Y:S08]  /*0130*/  @P0 LDC R26, c[0x0][0x388] ;  /* 0x0000e200ff1a0b82 */ /* 0x020eb00000000800 */
[----:B------:R-:W4:Y:S08]  /*0140*/  @P0 LDC R27, c[0x0][0x38c] ;  /* 0x0000e300ff1b0b82 */ /* 0x000f300000000800 */
[----:B0-----:R-:W0:Y:S08]  /*0150*/  @P0 LDC R34, c[0x0][0x390] ;  /* 0x0000e400ff220b82 */ /* 0x001e300000000800 */
[----:B------:R-:W0:Y:S01]  /*0160*/  @P0 LDC R35, c[0x0][0x394] ;  /* 0x0000e500ff230b82 */ /* 0x000e220000000800 */
[----:B-1----:R-:W-:-:S13]  /*0170*/  ISETP.GE.AND P0, PT, R5, 0x2, PT ;  /* 0x000000020500780c */ /* 0x002fda0003f06270 */
[----:B--23--:R-:W-:Y:S05]  /*0180*/  @!P0 BRA `(.L_x_1) ;  /* 0x0000001400508947 */ /* 0x00cfea0003800000 */
[C---:B------:R-:W-:Y:S01]  /*0190*/  VIADD R0, R5.reuse, 0xfffffffe ;  /* 0xfffffffe05007836 */ /* 0x040fe20000000000 */
[----:B------:R-:W1:Y:S01]  /*01a0*/  I2F.F64 R24, UR4 ;  /* 0x0000000400187d12 */ /* 0x000e620008201c00 */
[----:B------:R-:W-:Y:S01]  /*01b0*/  VIADD R5, R5, 0xffffffff ;  /* 0xffffffff05057836 */ /* 0x000fe20000000000 */
[----:B------:R-:W-:Y:S01]  /*01c0*/  BSSY.RECONVERGENT B2, `(.L_x_2) ;  /* 0x00000bd000027945 */ /* 0x000fe20003800200 */
[----:B------:R-:W-:Y:S01]  /*01d0*/  IMAD.MOV.U32 R4, RZ, RZ, RZ ;  /* 0x000000ffff047224 */ /* 0x000fe200078e00ff */
[----:B------:R-:W-:Y:S01]  /*01e0*/  ISETP.GE.U32.AND P0, PT, R0, 0x3, PT ;  /* 0x000000030000780c */ /* 0x000fe20003f06070 */
[----:B------:R-:W-:Y:S01]  /*01f0*/  IMAD.MOV.U32 R3, RZ, RZ, RZ ;  /* 0x000000ffff037224 */ /* 0x000fe200078e00ff */
[----:B------:R-:W-:-:S11]  /*0200*/  LOP3.LUT R2, R5, 0x3, RZ, 0xc0, !PT ;  /* 0x0000000305027812 */ /* 0x000fd600078ec0ff */
[----:B-1----:R-:W-:Y:S05]  /*0210*/  @!P0 BRA `(.L_x_3) ;  /* 0x0000000800dc8947 */ /* 0x002fea0003800000 */
[----:B0-----:R0:W5:Y:S01]  /*0220*/  LDG.E R29, desc[UR8][R34.64] ;  /* 0x00000008221d7981 */ /* 0x001162000c1e1900 */
[----:B------:R-:W-:Y:S01]  /*0230*/  IADD3 R22, P1, PT, R34, 0x10, RZ ;  /* 0x0000001022167810 */ /* 0x000fe20007f3e0ff */
[----:B------:R-:W-:Y:S01]  /*0240*/  IMAD.MOV.U32 R3, RZ, RZ, RZ ;  /* 0x000000ffff037224 */ /* 0x000fe200078e00ff */
[----:B------:R-:W-:Y:S02]  /*0250*/  IADD3 R20, P0, PT, R26, 0x8, RZ ;  /* 0x000000081a147810 */ /* 0x000fe40007f1e0ff */
[----:B------:R-:W-:Y:S01]  /*0260*/  LOP3.LUT R4, R5, 0xfffffffc, RZ, 0xc0, !PT ;  /* 0xfffffffc05047812 */ /* 0x000fe200078ec0ff */
[----:B------:R-:W-:Y:S02]  /*0270*/  IMAD.X R23, RZ, RZ, R35, P1 ;  /* 0x000000ffff177224 */ /* 0x000fe400008e0623 */
[----:B----4-:R-:W-:Y:S02]  /*0280*/  IMAD.X R21, RZ, RZ, R27, P0 ;  /* 0x000000ffff157224 */ /* 0x010fe400000e061b */
[----:B0-----:R-:W-:-:S07]  /*0290*/  IMAD.MOV R0, RZ, RZ, -R4 ;  /* 0x000000ffff007224 */ /* 0x001fce00078e0a04 */
.L_x_20:
[----:B------:R-:W2:Y:S01]  /*02a0*/  LDG.E R30, desc[UR8][R22.64+-0xc] ;  /* 0xfffff408161e7981 */ /* 0x000ea2000c1e1900 */
[----:B------:R-:W-:Y:S01]  /*02b0*/  VIADD R0, R0, 0x4 ;  /* 0x0000000400007836 */ /* 0x000fe20000000000 */
[----:B------:R-:W-:Y:S04]  /*02c0*/  BSSY.RECONVERGENT B3, `(.L_x_4) ;  /* 0x0000029000037945 */ /* 0x000fe80003800200 */
[----:B------:R-:W-:Y:S02]  /*02d0*/  ISETP.NE.AND P1, PT, R0, RZ, PT ;  /* 0x000000ff0000720c */ /* 0x000fe40003f25270 */
[----:B--2--5:R-:W-:-:S04]  /*02e0*/  VIMNMX R9, PT, PT, R30, R29, PT ;  /* 0x0000001d1e097248 */ /* 0x024fc80003fe0100 */
[----:B------:R-:W-:Y:S02]  /*02f0*/  ISETP.GE.AND P0, PT, R6, R9, PT ;  /* 0x000000090600720c */ /* 0x000fe40003f06270 */
[CC--:B------:R-:W-:Y:S02]  /*0300*/  VIMNMX R9, PT, PT, R30.reuse, R29.reuse, !PT ;  /* 0x0000001d1e097248 */ /* 0x0c0fe40007fe0100 */
[----:B------:R-:W-:-:S04]  /*0310*/  ISETP.EQ.OR P0, PT, R30, R29, !P0 ;  /* 0x0000001d1e00720c */ /* 0x000fc80004702670 */
[----:B------:R-:W-:-:S13]  /*0320*/  ISETP.GE.OR P0, PT, R6, R9, P0 ;  /* 0x000000090600720c */ /* 0x000fda0000706670 */
[----:B------:R-:W-:Y:S05]  /*0330*/  @P0 BRA `(.L_x_5) ;  /* 0x0000000000840947 */ /* 0x000fea0003800000 */
[----:B------:R-:W2:Y:S04]  /*0340*/  LDG.E R15, desc[UR8][R20.64+-0x4] ;  /* 0xfffffc08140f7981 */ /* 0x000ea8000c1e1900 */
[----:B------:R-:W2:Y:S01]  /*0350*/  LDG.E R32, desc[UR8][R20.64+-0x8] ;  /* 0xfffff80814207981 */ /* 0x000ea2000c1e1900 */
[--C-:B------:R-:W-:Y:S01]  /*0360*/  IMAD.IADD R16, R30, 0x1, -R29.reuse ;  /* 0x000000011e107824 */ /* 0x100fe200078e0a1d */
[----:B------:R-:W-:Y:S01]  /*0370*/  BSSY.RECONVERGENT B4, `(.L_x_6) ;  /* 0x0000017000047945 */ /* 0x000fe20003800200 */
[----:B------:R-:W-:Y:S02]  /*0380*/  IMAD.MOV.U32 R12, RZ, RZ, 0x1 ;  /* 0x00000001ff0c7424 */ /* 0x000fe400078e00ff */
[----:B------:R-:W-:Y:S02]  /*0390*/  IMAD.IADD R29, R6, 0x1, -R29 ;  /* 0x00000001061d7824 */ /* 0x000fe400078e0a1d */
[----:B------:R-:W0:Y:S08]  /*03a0*/  I2F.F64 R16, R16 ;  /* 0x0000001000107312 */ /* 0x000e300000201c00 */
[----:B------:R-:W-:Y:S08]  /*03b0*/  I2F.F64 R10, R29 ;  /* 0x0000001d000a7312 */ /* 0x000ff00000201c00 */
[----:B0-----:R-:W0:Y:S02]  /*03c0*/  MUFU.RCP64H R13, R17 ;  /* 0x00000011000d7308 */ /* 0x001e240000001800 */
[----:B0-----:R-:W-:-:S08]  /*03d0*/  DFMA R8, -R16, R12, 1 ;  /* 0x3ff000001008742b */ /* 0x001fd0000000010c */
[----:B------:R-:W-:-:S08]  /*03e0*/  DFMA R8, R8, R8, R8 ;  /* 0x000000080808722b */ /* 0x000fd00000000008 */
[----:B------:R-:W-:-:S08]  /*03f0*/  DFMA R12, R12, R8, R12 ;  /* 0x000000080c0c722b */ /* 0x000fd0000000000c */
[----:B------:R-:W-:-:S08]  /*0400*/  DFMA R8, -R16, R12, 1 ;  /* 0x3ff000001008742b */ /* 0x000fd0000000010c */
[----:B------:R-:W-:Y:S01]  /*0410*/  DFMA R12, R12, R8, R12 ;  /* 0x000000080c0c722b */ /* 0x000fe2000000000c */
[----:B--2---:R-:W-:-:S04]  /*0420*/  IMAD.IADD R15, R15, 0x1, -R32 ;  /* 0x000000010f0f7824 */ /* 0x004fc800078e0a20 */
[----:B------:R-:W0:Y:S02]  /*0430*/  I2F.F64 R36, R15 ;  /* 0x0000000f00247312 */ /* 0x000e240000201c00 */
[----:B0-----:R-:W-:-:S08]  /*0440*/  DMUL R36, R10, R36 ;  /* 0x000000240a247228 */ /* 0x001fd00000000000 */
[----:B------:R-:W-:Y:S02]  /*0450*/  DMUL R8, R36, R12 ;  /* 0x0000000c24087228 */ /* 0x000fe40000000000 */
[----:B------:R-:W-:-:S06]  /*0460*/  FSETP.GEU.AND P2, PT, |R37|, 6.5827683646048100446e-37, PT ;  /* 0x036000002500780b */ /* 0x000fcc0003f4e200 */
[----:B------:R-:W-:-:S08]  /*0470*/  DFMA R10, -R16, R8, R36 ;  /* 0x00000008100a722b */ /* 0x000fd00000000124 */
[----:B------:R-:W-:-:S10]  /*0480*/  DFMA R38, R12, R10, R8 ;  /* 0x0000000a0c26722b */ /* 0x000fd40000000008 */
[----:B------:R-:W-:-:S05]  /*0490*/  FFMA R8, RZ, R17, R39 ;  /* 0x00000011ff087223 */ /* 0x000fca0000000027 */
[----:B------:R-:W-:-:S13]  /*04a0*/  FSETP.GT.AND P0, PT, |R8|, 1.469367938527859385e-39, PT ;  /* 0x001000000800780b */ /* 0x000fda0003f04200 */
[----:B------:R-:W-:Y:S05]  /*04b0*/  @P0 BRA P2, `(.L_x_7) ;  /* 0x0000000000080947 */ /* 0x000fea0001000000 */
[----:B------:R-:W-:-:S07]  /*04c0*/  MOV R8, 0x4e0 ;  /* 0x000004e000087802 */ /* 0x000fce0000000f00 */
[----:B------:R-:W-:Y:S05]  /*04d0*/  CALL.REL.NOINC `($__internal_0_$__cuda_sm20_div_rn_f64_full) ;  /* 0x0000001000907944 */ /* 0x000fea0003c00000 */
.L_x_7:
[----:B------:R-:W-:Y:S05]  /*04e0*/  BSYNC.RECONVERGENT B4 ;  /* 0x0000000000047941 */ /* 0x000fea0003800200 */
.L_x_6:
[----:B------:R-:W0:Y:S01]  /*04f0*/  I2F.F64 R32, R32 ;  /* 0x0000002000207312 */ /* 0x000e220000201c00 */
[----:B------:R-:W-:Y:S01]  /*0500*/  VIADD R8, R3, 0x1 ;  /* 0x0000000103087836 */ /* 0x000fe20000000000 */
[----:B0-----:R-:W-:-:S08]  /*0510*/  DADD R38, R32, R38 ;  /* 0x0000000020267229 */ /* 0x001fd00000000026 */
[----:B------:R-:W-:-:S14]  /*0520*/  DSETP.GT.AND P0, PT, R38, R24, PT ;  /* 0x000000182600722a */ /* 0x000fdc0003f04000 */
[----:B------:R-:W-:-:S04]  /*0530*/  @!P0 IMAD.MOV R8, RZ, RZ, R3 ;  /* 0x000000ffff088224 */ /* 0x000fc800078e0203 */
[----:B------:R-:W-:-:S07]  /*0540*/  IMAD.MOV.U32 R3, RZ, RZ, R8 ;  /* 0x000000ffff037224 */ /* 0x000fce00078e0008 */
.L_x_5:
[----:B------:R-:W-:Y:S05]  /*0550*/  BSYNC.RECONVERGENT B3 ;  /* 0x0000000000037941 */ /* 0x000fea0003800200 */
.L_x_4:
[----:B------:R-:W2:Y:S01]  /*0560*/  LDG.E R29, desc[UR8][R22.64+-0x8] ;  /* 0xfffff808161d7981 */ /* 0x000ea2000c1e1900 */
[----:B------:R-:W-:Y:S01]  /*0570*/  BSSY.RECONVERGENT B3, `(.L_x_8) ;  /* 0x0000028000037945 */ /* 0x000fe20003800200 */
[----:B--2---:R-:W-:-:S04]  /*0580*/  VIMNMX R9, PT, PT, R30, R29, PT ;  /* 0x0000001d1e097248 */ /* 0x004fc80003fe0100 */
[----:B------:R-:W-:Y:S02]  /*0590*/  ISETP.GE.AND P0, PT, R6, R9, PT ;  /* 0x000000090600720c */ /* 0x000fe40003f06270 */
[----:B------:R-:W-:Y:S02]  /*05a0*/  VIMNMX R9, PT, PT, R30, R29, !PT ;  /* 0x0000001d1e097248 */ /* 0x000fe40007fe0100 */
        /* <DEDUP_REMOVED lines=29> */
.L_x_11:
[----:B------:R-:W-:Y:S05]  /*0780*/  BSYNC.RECONVERGENT B4 ;  /* 0x0000000000047941 */ /* 0x000fea0003800200 */
.L_x_10:
[----:B------:R-:W0:Y:S01]  /*0790*/  I2F.F64 R32, R32 ;  /* 0x0000002000207312 */ /* 0x000e220000201c00 */
[----:B------:R-:W-:Y:S01]  /*07a0*/  VIADD R8, R3, 0x1 ;  /* 0x0000000103087836 */ /* 0x000fe20000000000 */
[----:B0-----:R-:W-:-:S08]  /*07b0*/  DADD R38, R32, R38 ;  /* 0x0000000020267229 */ /* 0x001fd00000000026 */
[----:B------:R-:W-:-:S14]  /*07c0*/  DSETP.GT.AND P0, PT, R38, R24, PT ;  /* 0x000000182600722a */ /* 0x000fdc0003f04000 */
[----:B------:R-:W-:-:S04]  /*07d0*/  @!P0 IMAD.MOV R8, RZ, RZ, R3 ;  /* 0x000000ffff088224 */ /* 0x000fc800078e0203 */
[----:B------:R-:W-:-:S07]  /*07e0*/  IMAD.MOV.U32 R3, RZ, RZ, R8 ;  /* 0x000000ffff037224 */ /* 0x000fce00078e0008 */
.L_x_9:
[----:B------:R-:W-:Y:S05]  /*07f0*/  BSYNC.RECONVERGENT B3 ;  /* 0x0000000000037941 */ /* 0x000fea0003800200 */
.L_x_8:
        /* <DEDUP_REMOVED lines=34> */
.L_x_15:
[----:B------:R-:W-:Y:S05]  /*0a20*/  BSYNC.RECONVERGENT B4 ;  /* 0x0000000000047941 */ /* 0x000fea0003800200 */
.L_x_14:
[----:B------:R-:W0:Y:S01]  /*0a30*/  I2F.F64 R32, R32 ;  /* 0x0000002000207312 */ /* 0x000e220000201c00 */
[----:B------:R-:W-:Y:S01]  /*0a40*/  VIADD R8, R3, 0x1 ;  /* 0x0000000103087836 */ /* 0x000fe20000000000 */
[----:B0-----:R-:W-:-:S08]  /*0a50*/  DADD R38, R32, R38 ;  /* 0x0000000020267229 */ /* 0x001fd00000000026 */
[----:B------:R-:W-:-:S14]  /*0a60*/  DSETP.GT.AND P0, PT, R38, R24, PT ;  /* 0x000000182600722a */ /* 0x000fdc0003f04000 */
[----:B------:R-:W-:-:S04]  /*0a70*/  @!P0 IMAD.MOV R8, RZ, RZ, R3 ;  /* 0x000000ffff088224 */ /* 0x000fc800078e0203 */
[----:B------:R-:W-:-:S07]  /*0a80*/  IMAD.MOV.U32 R3, RZ, RZ, R8 ;  /* 0x000000ffff037224 */ /* 0x000fce00078e0008 */
.L_x_13:
[----:B------:R-:W-:Y:S05]  /*0a90*/  BSYNC.RECONVERGENT B3 ;  /* 0x0000000000037941 */ /* 0x000fea0003800200 */
.L_x_12:
        /* <DEDUP_REMOVED lines=34> */
.L_x_19:
[----:B------:R-:W-:Y:S05]  /*0cc0*/  BSYNC.RECONVERGENT B4 ;  /* 0x0000000000047941 */ /* 0x000fea0003800200 */
.L_x_18:
[----:B------:R-:W0:Y:S01]  /*0cd0*/  I2F.F64 R32, R32 ;  /* 0x0000002000207312 */ /* 0x000e220000201c00 */
[----:B------:R-:W-:Y:S01]  /*0ce0*/  VIADD R8, R3, 0x1 ;  /* 0x0000000103087836 */ /* 0x000fe20000000000 */
[----:B0-----:R-:W-:-:S08]  /*0cf0*/  DADD R38, R32, R38 ;  /* 0x0000000020267229 */ /* 0x001fd00000000026 */
[----:B------:R-:W-:-:S14]  /*0d00*/  DSETP.GT.AND P0, PT, R38, R24, PT ;  /* 0x000000182600722a */ /* 0x000fdc0003f04000 */
[----:B------:R-:W-:-:S04]  /*0d10*/  @!P0 IMAD.MOV R8, RZ, RZ, R3 ;  /* 0x000000ffff088224 */ /* 0x000fc800078e0203 */
[----:B------:R-:W-:-:S07]  /*0d20*/  IMAD.MOV.U32 R3, RZ, RZ, R8 ;  /* 0x000000ffff037224 */ /* 0x000fce00078e0008 */
.L_x_17:
[----:B------:R-:W-:Y:S05]  /*0d30*/  BSYNC.RECONVERGENT B3 ;  /* 0x0000000000037941 */ /* 0x000fea0003800200 */
.L_x_16:
[----:B------:R-:W-:Y:S02]  /*0d40*/  IADD3 R20, P0, PT, R20, 0x10, RZ ;  /* 0x0000001014147810 */ /* 0x000fe40007f1e0ff */
[----:B------:R-:W-:-:S03]  /*0d50*/  IADD3 R22, P2, PT, R22, 0x10, RZ ;  /* 0x0000001016167810 */ /* 0x000fc60007f5e0ff */
[----:B------:R-:W-:Y:S02]  /*0d60*/  IMAD.X R21, RZ, RZ, R21, P0 ;  /* 0x000000ffff157224 */ /* 0x000fe400000e0615 */
[----:B------:R-:W-:Y:S01]  /*0d70*/  IMAD.X R23, RZ, RZ, R23, P2 ;  /* 0x000000ffff177224 */ /* 0x000fe200010e0617 */
[----:B------:R-:W-:Y:S07]  /*0d80*/  @P1 BRA `(.L_x_20) ;  /* 0xfffffff400441947 */ /* 0x000fee000383ffff */
.L_x_3:
[----:B------:R-:W-:Y:S05]  /*0d90*/  BSYNC.RECONVERGENT B2 ;  /* 0x0000000000027941 */ /* 0x000fea0003800200 */
.L_x_2:
[----:B------:R-:W-:Y:S01]  /*0da0*/  ISETP.NE.AND P0, PT, R2, RZ, PT ;  /* 0x000000ff0200720c */ /* 0x000fe20003f05270 */
[----:B------:R-:W-:-:S12]  /*0db0*/  BSSY.RECONVERGENT B2, `(.L_x_21) ;  /* 0x000008a000027945 */ /* 0x000fd80003800200 */
[----:B------:R-:W-:Y:S05]  /*0dc0*/  @!P0 BRA `(.L_x_22) ;  /* 0x0000000800208947 */ /* 0x000fea0003800000 */
[----:B------:R-:W-:Y:S01]  /*0dd0*/  ISETP.NE.AND P0, PT, R2, 0x1, PT ;  /* 0x000000010200780c */ /* 0x000fe20003f05270 */
[----:B------:R-:W-:-:S12]  /*0de0*/  BSSY.RECONVERGENT B3, `(.L_x_23) ;  /* 0x0000058000037945 */ /* 0x000fd80003800200 */
[----:B------:R-:W-:Y:S05]  /*0df0*/  @!P0 BRA `(.L_x_24) ;  /* 0x0000000400588947 */ /* 0x000fea0003800000 */
[----:B0-----:R-:W-:-:S05]  /*0e00*/  IMAD.WIDE.U32 R22, R4, 0x4, R34 ;  /* 0x0000000404167825 */ /* 0x001fca00078e0022 */
[----:B------:R-:W2:Y:S04]  /*0e10*/  LDG.E R2, desc[UR8][R22.64] ;  /* 0x0000000816027981 */ /* 0x000ea8000c1e1900 */
[----:B------:R-:W2:Y:S01]  /*0e20*/  LDG.E R21, desc[UR8][R22.64+0x4] ;  /* 0x0000040816157981 */ /* 0x000ea2000c1e1900 */
[----:B------:R-:W-:Y:S01]  /*0e30*/  BSSY.RECONVERGENT B4, `(.L_x_25) ;  /* 0x0000029000047945 */ /* 0x000fe20003800200 */
[----:B----4-:R-:W-:Y:S01]  /*0e40*/  IMAD.WIDE.U32 R32, R4, 0x4, R26 ;  /* 0x0000000404207825 */ /* 0x010fe200078e001a */
        /* <DEDUP_REMOVED lines=20> */
[----:B--2---:R-:W-:-:S06]  /*0f90*/  IMAD.IADD R11, R11, 0x1, -R0 ;  /* 0x000000010b0b7824 */ /* 0x004fcc00078e0a00 */
        /* <DEDUP_REMOVED lines=11> */
.L_x_28:
[----:B------:R-:W-:Y:S05]  /*1050*/  BSYNC.RECONVERGENT B5 ;  /* 0x0000000000057941 */ /* 0x000fea0003800200 */
.L_x_27:
[----:B------:R-:W0:Y:S01]  /*1060*/  I2F.F64 R8, R0 ;  /* 0x0000000000087312 */ /* 0x000e220000201c00 */
[----:B------:R-:W-:Y:S01]  /*1070*/  VIADD R2, R3, 0x1 ;  /* 0x0000000103027836 */ /* 0x000fe20000000000 */
[----:B0-----:R-:W-:-:S08]  /*1080*/  DADD R8, R8, R38 ;  /* 0x0000000008087229 */ /* 0x001fd00000000026 */
[----:B------:R-:W-:-:S14]  /*1090*/  DSETP.GT.AND P0, PT, R8, R24, PT ;  /* 0x000000180800722a */ /* 0x000fdc0003f04000 */
[----:B------:R-:W-:-:S04]  /*10a0*/  @!P0 IMAD.MOV R2, RZ, RZ, R3 ;  /* 0x000000ffff028224 */ /* 0x000fc800078e0203 */
[----:B------:R-:W-:-:S07]  /*10b0*/  IMAD.MOV.U32 R3, RZ, RZ, R2 ;  /* 0x000000ffff037224 */ /* 0x000fce00078e0002 */
.L_x_26:
[----:B------:R-:W-:Y:S05]  /*10c0*/  BSYNC.RECONVERGENT B4 ;  /* 0x0000000000047941 */ /* 0x000fea0003800200 */
.L_x_25:
[----:B------:R-:W2:Y:S01]  /*10d0*/  LDG.E R16, desc[UR8][R22.64+0x8] ;  /* 0x0000080816107981 */ /* 0x000ea2000c1e1900 */
[----:B------:R-:W-:Y:S01]  /*10e0*/  VIADD R4, R4, 0x2 ;  /* 0x0000000204047836 */ /* 0x000fe20000000000 */
        /* <DEDUP_REMOVED lines=32> */
.L_x_30:
[----:B------:R-:W-:Y:S05]  /*12f0*/  BSYNC.RECONVERGENT B4 ;  /* 0x0000000000047941 */ /* 0x000fea0003800200 */
.L_x_29:
[----:B------:R-:W0:Y:S01]  /*1300*/  I2F.F64 R8, R0 ;  /* 0x0000000000087312 */ /* 0x000e220000201c00 */
[----:B------:R-:W-:Y:S01]  /*1310*/  VIADD R2, R3, 0x1 ;  /* 0x0000000103027836 */ /* 0x000fe20000000000 */
[----:B0-----:R-:W-:-:S08]  /*1320*/  DADD R8, R8, R38 ;  /* 0x0000000008087229 */ /* 0x001fd00000000026 */
[----:B------:R-:W-:-:S14]  /*1330*/  DSETP.GT.AND P0, PT, R8, R24, PT ;  /* 0x000000180800722a */ /* 0x000fdc0003f04000 */
[----:B------:R-:W-:-:S04]  /*1340*/  @!P0 IMAD.MOV R2, RZ, RZ, R3 ;  /* 0x000000ffff028224 */ /* 0x000fc800078e0203 */
[----:B------:R-:W-:-:S07]  /*1350*/  IMAD.MOV.U32 R3, RZ, RZ, R2 ;  /* 0x000000ffff037224 */ /* 0x000fce00078e0002 */
.L_x_24:
[----:B------:R-:W-:Y:S05]  /*1360*/  BSYNC.RECONVERGENT B3 ;  /* 0x0000000000037941 */ /* 0x000fea0003800200 */
.L_x_23:
[----:B------:R-:W-:-:S04]  /*1370*/  LOP3.LUT R5, R5, 0x1, RZ, 0xc0, !PT ;  /* 0x0000000105057812 */ /* 0x000fc800078ec0ff */
[----:B------:R-:W-:-:S13]  /*1380*/  ISETP.NE.U32.AND P0, PT, R5, 0x1, PT ;  /* 0x000000010500780c */ /* 0x000fda0003f05070 */
[----:B------:R-:W-:Y:S05]  /*1390*/  @P0 BRA `(.L_x_22) ;  /* 0x0000000000ac0947 */ /* 0x000fea0003800000 */
[----:B0-----:R-:W-:-:S05]  /*13a0*/  IMAD.WIDE.U32 R34, R4, 0x4, R34 ;  /* 0x0000000404227825 */ /* 0x001fca00078e0022 */
[----:B------:R-:W2:Y:S04]  /*13b0*/  LDG.E R13, desc[UR8][R34.64] ;  /* 0x00000008220d7981 */ /* 0x000ea8000c1e1900 */
[----:B------:R-:W2:Y:S01]  /*13c0*/  LDG.E R16, desc[UR8][R34.64+0x4] ;  /* 0x0000040822107981 */ /* 0x000ea2000c1e1900 */
        /* <DEDUP_REMOVED lines=33> */
.L_x_32:
[----:B------:R-:W-:Y:S05]  /*15e0*/  BSYNC.RECONVERGENT B3 ;  /* 0x0000000000037941 */ /* 0x000fea0003800200 */
.L_x_31:
[----:B------:R-:W0:Y:S01]  /*15f0*/  I2F.F64 R4, R0 ;  /* 0x0000000000047312 */ /* 0x000e220000201c00 */
[----:B------:R-:W-:Y:S01]  /*1600*/  VIADD R2, R3, 0x1 ;  /* 0x0000000103027836 */ /* 0x000fe20000000000 */
[----:B0-----:R-:W-:-:S08]  /*1610*/  DADD R4, R4, R38 ;  /* 0x0000000004047229 */ /* 0x001fd00000000026 */
[----:B------:R-:W-:-:S14]  /*1620*/  DSETP.GT.AND P0, PT, R4, R24, PT ;  /* 0x000000180400722a */ /* 0x000fdc0003f04000 */
[----:B------:R-:W-:-:S04]  /*1630*/  @!P0 IMAD.MOV R2, RZ, RZ, R3 ;  /* 0x000000ffff028224 */ /* 0x000fc800078e0203 */
[----:B------:R-:W-:-:S07]  /*1640*/  IMAD.MOV.U32 R3, RZ, RZ, R2 ;  /* 0x000000ffff037224 */ /* 0x000fce00078e0002 */
.L_x_22:
[----:B------:R-:W-:Y:S05]  /*1650*/  BSYNC.RECONVERGENT B2 ;  /* 0x0000000000027941 */ /* 0x000fea0003800200 */
.L_x_21:
[----:B------:R-:W-:-:S04]  /*1660*/  LOP3.LUT R3, R3, 0x80000001, RZ, 0xc0, !PT ;  /* 0x8000000103037812 */ /* 0x000fc800078ec0ff */
[----:B------:R-:W-:-:S13]  /*1670*/  ISETP.NE.AND P0, PT, R3, 0x1, PT ;  /* 0x000000010300780c */ /* 0x000fda0003f05270 */
[----:B------:R-:W1:Y:S01]  /*1680*/  @!P0 LDC.64 R2, c[0x0][0x3b8] ;  /* 0x0000ee00ff028b82 */ /* 0x000e620000000a00 */
[----:B------:R-:W-:Y:S02]  /*1690*/  @!P0 IMAD.MOV.U32 R5, RZ, RZ, 0x1 ;  /* 0x00000001ff058424 */ /* 0x000fe400078e00ff */
[----:B-1----:R-:W-:-:S05]  /*16a0*/  @!P0 IMAD.WIDE R2, R7, 0x4, R2 ;  /* 0x0000000407028825 */ /* 0x002fca00078e0202 */
[----:B------:R1:W-:Y:S01]  /*16b0*/  @!P0 STG.E desc[UR8][R2.64], R5 ;  /* 0x0000000502008986 */ /* 0x0003e2000c101908 */
[----:B------:R-:W-:Y:S05]  /*16c0*/  @!P0 EXIT ;  /* 0x000000000000894d */ /* 0x000fea0003800000 */
.L_x_1:
[----:B------:R-:W-:Y:S05]  /*16d0*/  BSYNC.RECONVERGENT B0 ;  /* 0x0000000000007941 */ /* 0x000fea0003800200 */
.L_x_0:
[----:B-1----:R-:W1:Y:S02]  /*16e0*/  LDC.64 R2, c[0x0][0x3b8] ;  /* 0x0000ee00ff027b82 */ /* 0x002e640000000a00 */
[----:B-1----:R-:W-:-:S05]  /*16f0*/  IMAD.WIDE R2, R7, 0x4, R2 ;  /* 0x0000000407027825 */ /* 0x002fca00078e0202 */
[----:B------:R-:W-:Y:S01]  /*1700*/  STG.E desc[UR8][R2.64], RZ ;  /* 0x000000ff02007986 */ /* 0x000fe2000c101908 */
[----:B------:R-:W-:Y:S05]  /*1710*/  EXIT ;  /* 0x000000000000794d */ /* 0x000fea0003800000 */
        .weak           $__internal_0_$__cuda_sm20_div_rn_f64_full
        .type           $__internal_0_$__cuda_sm20_div_rn_f64_full,@function
        .size           $__internal_0_$__cuda_sm20_div_rn_f64_full,(.L_x_39 - $__internal_0_$__cuda_sm20_div_rn_f64_full)
$__internal_0_$__cuda_sm20_div_rn_f64_full:
[----:B------:R-:W-:Y:S01]  /*1720*/  FSETP.GEU.AND P3, PT, |R37|, 1.469367938527859385e-39, PT ;  /* 0x001000002500780b */ /* 0x000fe20003f6e200 */
[----:B------:R-:W-:Y:S01]  /*1730*/  IMAD.MOV.U32 R14, RZ, RZ, R36 ;  /* 0x000000ffff0e7224 */ /* 0x000fe200078e0024 */
[C---:B------:R-:W-:Y:S01]  /*1740*/  FSETP.GEU.AND P0, PT, |R17|.reuse, 1.469367938527859385e-39, PT ;  /* 0x001000001100780b */ /* 0x040fe20003f0e200 */
[----:B------:R-:W-:Y:S01]  /*1750*/  IMAD.MOV.U32 R12, RZ, RZ, 0x1 ;  /* 0x00000001ff0c7424 */ /* 0x000fe200078e00ff */
[----:B------:R-:W-:Y:S01]  /*1760*/  LOP3.LUT R18, R17, 0x800fffff, RZ, 0xc0, !PT ;  /* 0x800fffff11127812 */ /* 0x000fe200078ec0ff */
[----:B------:R-:W-:Y:S01]  /*1770*/  BSSY.RECONVERGENT B1, `(.L_x_33) ;  /* 0x0000052000017945 */ /* 0x000fe20003800200 */
[----:B------:R-:W-:Y:S02]  /*1780*/  LOP3.LUT R9, R37, 0x7ff00000, RZ, 0xc0, !PT ;  /* 0x7ff0000025097812 */ /* 0x000fe400078ec0ff */
[----:B------:R-:W-:Y:S01]  /*1790*/  LOP3.LUT R19, R18, 0x3ff00000, RZ, 0xfc, !PT ;  /* 0x3ff0000012137812 */ /* 0x000fe200078efcff */
[----:B------:R-:W-:Y:S01]  /*17a0*/  IMAD.MOV.U32 R18, RZ, RZ, R16 ;  /* 0x000000ffff127224 */ /* 0x000fe200078e0010 */
[----:B------:R-:W-:-:S03]  /*17b0*/  LOP3.LUT R28, R17, 0x7ff00000, RZ, 0xc0, !PT ;  /* 0x7ff00000111c7812 */ /* 0x000fc600078ec0ff */
[----:B------:R-:W-:Y:S01]  /*17c0*/  @!P3 LOP3.LUT R10, R17, 0x7ff00000, RZ, 0xc0, !PT ;  /* 0x7ff00000110ab812 */ /* 0x000fe200078ec0ff */
[----:B------:R-:W-:Y:S01]  /*17d0*/  @!P3 IMAD.MOV.U32 R38, RZ, RZ, RZ ;  /* 0x000000ffff26b224 */ /* 0x000fe200078e00ff */
[----:B------:R-:W-:Y:S01]  /*17e0*/  @!P0 DMUL R18, R16, 8.98846567431157953865e+307 ;  /* 0x7fe0000010128828 */ /* 0x000fe20000000000 */
[C---:B------:R-:W-:Y:S02]  /*17f0*/  ISETP.GE.U32.AND P2, PT, R9.reuse, R28, PT ;  /* 0x0000001c0900720c */ /* 0x040fe40003f46070 */
[----:B------:R-:W-:Y:S01]  /*1800*/  @!P3 ISETP.GE.U32.AND P4, PT, R9, R10, PT ;  /* 0x0000000a0900b20c */ /* 0x000fe20003f86070 */
[----:B------:R-:W-:Y:S02]  /*1810*/  IMAD.MOV.U32 R10, RZ, RZ, 0x1ca00000 ;  /* 0x1ca00000ff0a7424 */ /* 0x000fe400078e00ff */
[----:B------:R-:W0:Y:S03]  /*1820*/  MUFU.RCP64H R13, R19 ;  /* 0x00000013000d7308 */ /* 0x000e260000001800 */
[----:B------:R-:W-:-:S02]  /*1830*/  @!P3 SEL R11, R10, 0x63400000, !P4 ;  /* 0x634000000a0bb807 */ /* 0x000fc40006000000 */
[----:B------:R-:W-:Y:S02]  /*1840*/  SEL R15, R10, 0x63400000, !P2 ;  /* 0x634000000a0f7807 */ /* 0x000fe40005000000 */
[--C-:B------:R-:W-:Y:S02]  /*1850*/  @!P3 LOP3.LUT R11, R11, 0x80000000, R37.reuse, 0xf8, !PT ;  /* 0x800000000b0bb812 */ /* 0x100fe400078ef825 */
[----:B------:R-:W-:Y:S02]  /*1860*/  LOP3.LUT R15, R15, 0x800fffff, R37, 0xf8, !PT ;  /* 0x800fffff0f0f7812 */ /* 0x000fe400078ef825 */
[----:B------:R-:W-:Y:S01]  /*1870*/  @!P3 LOP3.LUT R39, R11, 0x100000, RZ, 0xfc, !PT ;  /* 0x001000000b27b812 */ /* 0x000fe200078efcff */
[----:B------:R-:W-:Y:S01]  /*1880*/  IMAD.MOV.U32 R11, RZ, RZ, R9 ;  /* 0x000000ffff0b7224 */ /* 0x000fe200078e0009 */
[----:B------:R-:W-:-:S04]  /*1890*/  @!P0 LOP3.LUT R28, R19, 0x7ff00000, RZ, 0xc0, !PT ;  /* 0x7ff00000131c8812 */ /* 0x000fc800078ec0ff */
[----:B------:R-:W-:Y:S02]  /*18a0*/  @!P3 DFMA R14, R14, 2, -R38 ;  /* 0x400000000e0eb82b */ /* 0x000fe40000000826 */
[----:B0-----:R-:W-:-:S08]  /*18b0*/  DFMA R38, R12, -R18, 1 ;  /* 0x3ff000000c26742b */ /* 0x001fd00000000812 */
[----:B------:R-:W-:Y:S01]  /*18c0*/  DFMA R38, R38, R38, R38 ;  /* 0x000000262626722b */ /* 0x000fe20000000026 */
[----:B------:R-:W-:-:S05]  /*18d0*/  @!P3 LOP3.LUT R11, R15, 0x7ff00000, RZ, 0xc0, !PT ;  /* 0x7ff000000f0bb812 */ /* 0x000fca00078ec0ff */
[----:B------:R-:W-:Y:S02]  /*18e0*/  VIADD R31, R11, 0xffffffff ;  /* 0xffffffff0b1f7836 */ /* 0x000fe40000000000 */
[----:B------:R-:W-:-:S03]  /*18f0*/  DFMA R12, R12, R38, R12 ;  /* 0x000000260c0c722b */ /* 0x000fc6000000000c */
[----:B------:R-:W-:Y:S01]  /*1900*/  ISETP.GT.U32.AND P0, PT, R31, 0x7feffffe, PT ;  /* 0x7feffffe1f00780c */ /* 0x000fe20003f04070 */
[----:B------:R-:W-:-:S04]  /*1910*/  VIADD R31, R28, 0xffffffff ;  /* 0xffffffff1c1f7836 */ /* 0x000fc80000000000 */
[----:B------:R-:W-:Y:S01]  /*1920*/  DFMA R40, R12, -R18, 1 ;  /* 0x3ff000000c28742b */ /* 0x000fe20000000812 */
[----:B------:R-:W-:-:S07]  /*1930*/  ISETP.GT.U32.OR P0, PT, R31, 0x7feffffe, P0 ;  /* 0x7feffffe1f00780c */ /* 0x000fce0000704470 */
[----:B------:R-:W-:-:S08]  /*1940*/  DFMA R40, R12, R40, R12 ;  /* 0x000000280c28722b */ /* 0x000fd0000000000c */
[----:B------:R-:W-:-:S08]  /*1950*/  DMUL R38, R40, R14 ;  /* 0x0000000e28267228 */ /* 0x000fd00000000000 */
[----:B------:R-:W-:-:S08]  /*1960*/  DFMA R12, R38, -R18, R14 ;  /* 0x80000012260c722b */ /* 0x000fd0000000000e */
[----:B------:R-:W-:Y:S01]  /*1970*/  DFMA R12, R40, R12, R38 ;  /* 0x0000000c280c722b */ /* 0x000fe20000000026 */
[----:B------:R-:W-:Y:S10]  /*1980*/  @P0 BRA `(.L_x_34) ;  /* 0x00000000006c0947 */ /* 0x000ff40003800000 */
[----:B------:R-:W-:Y:S01]  /*1990*/  LOP3.LUT R28, R17, 0x7ff00000, RZ, 0xc0, !PT ;  /* 0x7ff00000111c7812 */ /* 0x000fe200078ec0ff */
[----:B------:R-:W-:-:S03]  /*19a0*/  IMAD.MOV.U32 R36, RZ, RZ, RZ ;  /* 0x000000ffff247224 */ /* 0x000fc600078e00ff */
[CC--:B------:R-:W-:Y:S02]  /*19b0*/  VIADDMNMX R11, R9.reuse, -R28.reuse, 0xb9600000, !PT ;  /* 0xb9600000090b7446 */ /* 0x0c0fe4000780091c */
[----:B------:R-:W-:Y:S02]  /*19c0*/  ISETP.GE.U32.AND P0, PT, R9, R28, PT ;  /* 0x0000001c0900720c */ /* 0x000fe40003f06070 */
[----:B------:R-:W-:Y:S02]  /*19d0*/  VIMNMX R11, PT, PT, R11, 0x46a00000, PT ;  /* 0x46a000000b0b7848 */ /* 0x000fe40003fe0100 */
[----:B------:R-:W-:-:S05]  /*19e0*/  SEL R10, R10, 0x63400000, !P0 ;  /* 0x634000000a0a7807 */ /* 0x000fca0004000000 */
[----:B------:R-:W-:-:S04]  /*19f0*/  IMAD.IADD R10, R11, 0x1, -R10 ;  /* 0x000000010b0a7824 */ /* 0x000fc800078e0a0a */
[----:B------:R-:W-:-:S06]  /*1a00*/  VIADD R37, R10, 0x7fe00000 ;  /* 0x7fe000000a257836 */ /* 0x000fcc0000000000 */
[----:B------:R-:W-:-:S10]  /*1a10*/  DMUL R38, R12, R36 ;  /* 0x000000240c267228 */ /* 0x000fd40000000000 */
[----:B------:R-:W-:-:S13]  /*1a20*/  FSETP.GTU.AND P0, PT, |R39|, 1.469367938527859385e-39, PT ;  /* 0x001000002700780b */ /* 0x000fda0003f0c200 */
[----:B------:R-:W-:Y:S05]  /*1a30*/  @P0 BRA `(.L_x_35) ;  /* 0x0000000000940947 */ /* 0x000fea0003800000 */
[----:B------:R-:W-:Y:S01]  /*1a40*/  DFMA R14, R12, -R18, R14 ;  /* 0x800000120c0e722b */ /* 0x000fe2000000000e */
[----:B------:R-:W-:-:S09]  /*1a50*/  IMAD.MOV.U32 R36, RZ, RZ, RZ ;  /* 0x000000ffff247224 */ /* 0x000fd200078e00ff */
[C---:B------:R-:W-:Y:S02]  /*1a60*/  FSETP.NEU.AND P0, PT, R15.reuse, RZ, PT ;  /* 0x000000ff0f00720b */ /* 0x040fe40003f0d000 */
[----:B------:R-:W-:-:S04]  /*1a70*/  LOP3.LUT R16, R15, 0x80000000, R17, 0x48, !PT ;  /* 0x800000000f107812 */ /* 0x000fc800078e4811 */
[----:B------:R-:W-:-:S07]  /*1a80*/  LOP3.LUT R37, R16, R37, RZ, 0xfc, !PT ;  /* 0x0000002510257212 */ /* 0x000fce00078efcff */
[----:B------:R-:W-:Y:S05]  /*1a90*/  @!P0 BRA `(.L_x_35) ;  /* 0x00000000007c8947 */ /* 0x000fea0003800000 */
[----:B------:R-:W-:Y:S01]  /*1aa0*/  IMAD.MOV R15, RZ, RZ, -R10 ;  /* 0x000000ffff0f7224 */ /* 0x000fe200078e0a0a */
[----:B------:R-:W-:Y:S01]  /*1ab0*/  IADD3 R10, PT, PT, -R10, -0x43300000, RZ ;  /* 0xbcd000000a0a7810 */ /* 0x000fe20007ffe1ff */
[----:B------:R-:W-:-:S06]  /*1ac0*/  IMAD.MOV.U32 R14, RZ, RZ, RZ ;  /* 0x000000ffff0e7224 */ /* 0x000fcc00078e00ff */
[----:B------:R-:W-:Y:S02]  /*1ad0*/  DFMA R14, R38, -R14, R12 ;  /* 0x8000000e260e722b */ /* 0x000fe4000000000c */
[----:B------:R-:W-:-:S08]  /*1ae0*/  DMUL.RP R12, R12, R36 ;  /* 0x000000240c0c7228 */ /* 0x000fd00000008000 */
[----:B------:R-:W-:Y:S02]  /*1af0*/  FSETP.NEU.AND P0, PT, |R15|, R10, PT ;  /* 0x0000000a0f00720b */ /* 0x000fe40003f0d200 */
[----:B------:R-:W-:Y:S02]  /*1b00*/  LOP3.LUT R9, R13, R16, RZ, 0x3c, !PT ;  /* 0x000000100d097212 */ /* 0x000fe400078e3cff */
[----:B------:R-:W-:Y:S02]  /*1b10*/  FSEL R38, R12, R38, !P0 ;  /* 0x000000260c267208 */ /* 0x000fe40004000000 */
[----:B------:R-:W-:Y:S01]  /*1b20*/  FSEL R39, R9, R39, !P0 ;  /* 0x0000002709277208 */ /* 0x000fe20004000000 */
[----:B------:R-:W-:Y:S06]  /*1b30*/  BRA `(.L_x_35) ;  /* 0x0000000000547947 */ /* 0x000fec0003800000 */
.L_x_34:
[----:B------:R-:W-:-:S14]  /*1b40*/  DSETP.NAN.AND P0, PT, R36, R36, PT ;  /* 0x000000242400722a */ /* 0x000fdc0003f08000 */
[----:B------:R-:W-:Y:S05]  /*1b50*/  @P0 BRA `(.L_x_36) ;  /* 0x0000000000440947 */ /* 0x000fea0003800000 */
[----:B------:R-:W-:-:S14]  /*1b60*/  DSETP.NAN.AND P0, PT, R16, R16, PT ;  /* 0x000000101000722a */ /* 0x000fdc0003f08000 */
[----:B------:R-:W-:Y:S05]  /*1b70*/  @P0 BRA `(.L_x_37) ;  /* 0x0000000000300947 */ /* 0x000fea0003800000 */
[----:B------:R-:W-:Y:S01]  /*1b80*/  ISETP.NE.AND P0, PT, R11, R28, PT ;  /* 0x0000001c0b00720c */ /* 0x000fe20003f05270 */
[----:B------:R-:W-:Y:S02]  /*1b90*/  IMAD.MOV.U32 R38, RZ, RZ, 0x0 ;  /* 0x00000000ff267424 */ /* 0x000fe400078e00ff */
[----:B------:R-:W-:-:S10]  /*1ba0*/  IMAD.MOV.U32 R39, RZ, RZ, -0x80000 ;  /* 0xfff80000ff277424 */ /* 0x000fd400078e00ff */
[----:B------:R-:W-:Y:S05]  /*1bb0*/  @!P0 BRA `(.L_x_35) ;  /* 0x0000000000348947 */ /* 0x000fea0003800000 */
[----:B------:R-:W-:Y:S02]  /*1bc0*/  ISETP.NE.AND P0, PT, R11, 0x7ff00000, PT ;  /* 0x7ff000000b00780c */ /* 0x000fe40003f05270 */
[----:B------:R-:W-:Y:S02]  /*1bd0*/  LOP3.LUT R39, R37, 0x80000000, R17, 0x48, !PT ;  /* 0x8000000025277812 */ /* 0x000fe400078e4811 */
[----:B------:R-:W-:-:S13]  /*1be0*/  ISETP.EQ.OR P0, PT, R28, RZ, !P0 ;  /* 0x000000ff1c00720c */ /* 0x000fda0004702670 */
[----:B------:R-:W-:Y:S01]  /*1bf0*/  @P0 LOP3.LUT R9, R39, 0x7ff00000, RZ, 0xfc, !PT ;  /* 0x7ff0000027090812 */ /* 0x000fe200078efcff */
[----:B------:R-:W-:Y:S02]  /*1c00*/  @!P0 IMAD.MOV.U32 R38, RZ, RZ, RZ ;  /* 0x000000ffff268224 */ /* 0x000fe400078e00ff */
[----:B------:R-:W-:Y:S02]  /*1c10*/  @P0 IMAD.MOV.U32 R38, RZ, RZ, RZ ;  /* 0x000000ffff260224 */ /* 0x000fe400078e00ff */
[----:B------:R-:W-:Y:S01]  /*1c20*/  @P0 IMAD.MOV.U32 R39, RZ, RZ, R9 ;  /* 0x000000ffff270224 */ /* 0x000fe200078e0009 */
[----:B------:R-:W-:Y:S06]  /*1c30*/  BRA `(.L_x_35) ;  /* 0x0000000000147947 */ /* 0x000fec0003800000 */
.L_x_37:
[----:B------:R-:W-:Y:S01]  /*1c40*/  LOP3.LUT R39, R17, 0x80000, RZ, 0xfc, !PT ;  /* 0x0008000011277812 */ /* 0x000fe200078efcff */
[----:B------:R-:W-:Y:S01]  /*1c50*/  IMAD.MOV.U32 R38, RZ, RZ, R16 ;  /* 0x000000ffff267224 */ /* 0x000fe200078e0010 */
[----:B------:R-:W-:Y:S06]  /*1c60*/  BRA `(.L_x_35) ;  /* 0x0000000000087947 */ /* 0x000fec0003800000 */
.L_x_36:
[----:B------:R-:W-:Y:S01]  /*1c70*/  LOP3.LUT R39, R37, 0x80000, RZ, 0xfc, !PT ;  /* 0x0008000025277812 */ /* 0x000fe200078efcff */
[----:B------:R-:W-:-:S07]  /*1c80*/  IMAD.MOV.U32 R38, RZ, RZ, R36 ;  /* 0x000000ffff267224 */ /* 0x000fce00078e0024 */
.L_x_35:
[----:B------:R-:W-:Y:S05]  /*1c90*/  BSYNC.RECONVERGENT B1 ;  /* 0x0000000000017941 */ /* 0x000fea0003800200 */
.L_x_33:
[----:B------:R-:W-:-:S04]  /*1ca0*/  IMAD.MOV.U32 R9, RZ, RZ, 0x0 ;  /* 0x00000000ff097424 */ /* 0x000fc800078e00ff */
[----:B------:R-:W-:Y:S05]  /*1cb0*/  RET.REL.NODEC R8 `(_Z6kerneliPiS_iS_S_iiS_) ;  /* 0xffffffe008d07950 */ /* 0x000fea0003c3ffff */
.L_x_38:
[----:B------:R-:W-:-:S00]  /*1cc0*/  BRA `(.L_x_38) ;  /* 0xfffffffc00fc7947 */ /* 0x000fc0000383ffff */
[----:B------:R-:W-:-:S00]  /*1cd0*/  NOP ;  /* 0x0000000000007918 */ /* 0x000fc00000000000 */
        /* <DEDUP_REMOVED lines=10> */
.L_x_39:


//--------------------- .nv.shared.reserved.0     --------------------------
	.section	.nv.shared.reserved.0,"aw",@nobits
	.weak		__nv_reservedSMEM_offset_0_alias
	.size		__nv_reservedSMEM_offset_0_alias, 0, 64
	.other		__nv_reservedSMEM_offset_0_alias,@"STO_CUDA_RESERVED_SHARED STV_DEFAULT"
__nv_reservedSMEM_offset_0_alias:
	.zero		0
	.zero		64


//--------------------- .nv.constant0._Z6kerneliPiS_iS_S_iiS_ --------------------------
	.section	.nv.constant0._Z6kerneliPiS_iS_S_iiS_,"a",@progbits
	.sectionflags	@""
	.align	4
.nv.constant0._Z6kerneliPiS_iS_S_iiS_:
	.zero		960


//--------------------- SYMBOLS --------------------------

	.type		.nv.reservedSmem.offset0,@object
	.size		.nv.reservedSmem.offset0,0x4
